//
// Generated by NVIDIA NVVM Compiler
//
// Compiler Build ID: CL-36424714
// Cuda compilation tools, release 13.0, V13.0.88
// Based on NVVM 20.0.0
//

.version 9.0
.target sm_100
.address_size 64

	// .globl	_Z24greyscaleToLbpConversionPhS_ii

.visible .entry _Z24greyscaleToLbpConversionPhS_ii(
	.param .u64 .ptr .align 1 _Z24greyscaleToLbpConversionPhS_ii_param_0,
	.param .u64 .ptr .align 1 _Z24greyscaleToLbpConversionPhS_ii_param_1,
	.param .u32 _Z24greyscaleToLbpConversionPhS_ii_param_2,
	.param .u32 _Z24greyscaleToLbpConversionPhS_ii_param_3
)
{
	.local .align 16 .b8 	__local_depot0[32];
	.reg .b64 	%SP;
	.reg .b64 	%SPL;
	.reg .pred 	%p<29>;
	.reg .b16 	%rs<18>;
	.reg .b32 	%r<86>;
	.reg .b64 	%rd<57>;

	mov.u64 	%SPL, __local_depot0;
	ld.param.u64 	%rd6, [_Z24greyscaleToLbpConversionPhS_ii_param_0];
	ld.param.u64 	%rd5, [_Z24greyscaleToLbpConversionPhS_ii_param_1];
	ld.param.u32 	%r25, [_Z24greyscaleToLbpConversionPhS_ii_param_2];
	ld.param.u32 	%r24, [_Z24greyscaleToLbpConversionPhS_ii_param_3];
	cvta.to.global.u64 	%rd1, %rd6;
	add.u64 	%rd2, %SPL, 0;
	mov.u32 	%r26, %ctaid.x;
	mov.u32 	%r27, %ctaid.y;
	mov.u32 	%r28, %tid.x;
	mov.u32 	%r29, %tid.y;
	shl.b32 	%r30, %r27, 5;
	add.s32 	%r1, %r30, %r29;
	shl.b32 	%r31, %r26, 5;
	add.s32 	%r32, %r31, %r28;
	setp.ge.s32 	%p3, %r1, %r24;
	setp.ge.s32 	%p4, %r32, %r25;
	or.pred  	%p5, %p3, %p4;
	@%p5 bra 	$L__BB0_39;
	mul.lo.s32 	%r3, %r25, %r1;
	add.s32 	%r4, %r3, %r32;
	cvt.u64.u32 	%rd8, %r4;
	add.s64 	%rd9, %rd1, %rd8;
	ld.global.u8 	%rs1, [%rd9];
	setp.eq.s32 	%p6, %r1, 0;
	sub.s32 	%r5, %r3, %r25;
	setp.eq.s32 	%p7, %r32, 0;
	or.pred  	%p8, %p6, %p7;
	cvt.s64.s32 	%rd10, %r5;
	cvt.u64.u32 	%rd3, %r32;
	add.s64 	%rd11, %rd3, %rd10;
	add.s64 	%rd4, %rd1, %rd11;
	mov.b32 	%r79, 0;
	@%p8 bra 	$L__BB0_5;
	ld.global.u8 	%rs2, [%rd4+-1];
	setp.lt.u16 	%p9, %rs2, %rs1;
	@%p9 bra 	$L__BB0_4;
	mov.b32 	%r79, 1;
	st.local.u32 	[%rd2], %r79;
	bra.uni 	$L__BB0_5;
$L__BB0_4:
	mov.b32 	%r36, 0;
	st.local.u32 	[%rd2], %r36;
	mov.b32 	%r79, 1;
$L__BB0_5:
	setp.eq.s32 	%p10, %r1, 0;
	@%p10 bra 	$L__BB0_10;
	add.s32 	%r37, %r32, %r5;
	cvt.s64.s32 	%rd12, %r37;
	add.s64 	%rd13, %rd1, %rd12;
	ld.global.u8 	%rs4, [%rd13];
	setp.lt.u16 	%p11, %rs4, %rs1;
	@%p11 bra 	$L__BB0_8;
	mul.wide.u32 	%rd14, %r79, 4;
	add.s64 	%rd15, %rd2, %rd14;
	mov.b32 	%r38, 1;
	st.local.u32 	[%rd15], %r38;
	bra.uni 	$L__BB0_9;
$L__BB0_8:
	mul.wide.u32 	%rd16, %r79, 4;
	add.s64 	%rd17, %rd2, %rd16;
	mov.b32 	%r39, 0;
	st.local.u32 	[%rd17], %r39;
$L__BB0_9:
	add.s32 	%r79, %r79, 1;
$L__BB0_10:
	setp.eq.s32 	%p12, %r1, 0;
	add.s32 	%r9, %r32, 1;
	setp.ge.u32 	%p1, %r9, %r25;
	or.pred  	%p14, %p12, %p1;
	@%p14 bra 	$L__BB0_15;
	ld.global.u8 	%rs6, [%rd4+1];
	setp.lt.u16 	%p15, %rs6, %rs1;
	@%p15 bra 	$L__BB0_13;
	mul.wide.u32 	%rd18, %r79, 4;
	add.s64 	%rd19, %rd2, %rd18;
	mov.b32 	%r40, 1;
	st.local.u32 	[%rd19], %r40;
	bra.uni 	$L__BB0_14;
$L__BB0_13:
	mul.wide.u32 	%rd20, %r79, 4;
	add.s64 	%rd21, %rd2, %rd20;
	mov.b32 	%r41, 0;
	st.local.u32 	[%rd21], %r41;
$L__BB0_14:
	add.s32 	%r79, %r79, 1;
$L__BB0_15:
	add.s32 	%r12, %r32, -1;
	setp.ge.u32 	%p16, %r12, %r25;
	@%p16 bra 	$L__BB0_20;
	add.s32 	%r42, %r4, -1;
	cvt.u64.u32 	%rd22, %r42;
	add.s64 	%rd23, %rd1, %rd22;
	ld.global.u8 	%rs8, [%rd23];
	setp.lt.u16 	%p17, %rs8, %rs1;
	@%p17 bra 	$L__BB0_18;
	mul.wide.u32 	%rd24, %r79, 4;
	add.s64 	%rd25, %rd2, %rd24;
	mov.b32 	%r43, 1;
	st.local.u32 	[%rd25], %r43;
	bra.uni 	$L__BB0_19;
$L__BB0_18:
	mul.wide.u32 	%rd26, %r79, 4;
	add.s64 	%rd27, %rd2, %rd26;
	mov.b32 	%r44, 0;
	st.local.u32 	[%rd27], %r44;
$L__BB0_19:
	add.s32 	%r79, %r79, 1;
$L__BB0_20:
	setp.ge.u32 	%p18, %r9, %r25;
	@%p18 bra 	$L__BB0_25;
	cvt.u64.u32 	%rd28, %r3;
	add.s64 	%rd29, %rd3, %rd28;
	add.s64 	%rd30, %rd1, %rd29;
	ld.global.u8 	%rs10, [%rd30+1];
	setp.lt.u16 	%p19, %rs10, %rs1;
	@%p19 bra 	$L__BB0_23;
	mul.wide.u32 	%rd31, %r79, 4;
	add.s64 	%rd32, %rd2, %rd31;
	mov.b32 	%r45, 1;
	st.local.u32 	[%rd32], %r45;
	bra.uni 	$L__BB0_24;
$L__BB0_23:
	mul.wide.u32 	%rd33, %r79, 4;
	add.s64 	%rd34, %rd2, %rd33;
	mov.b32 	%r46, 0;
	st.local.u32 	[%rd34], %r46;
$L__BB0_24:
	add.s32 	%r79, %r79, 1;
$L__BB0_25:
	setp.ge.u32 	%p20, %r12, %r25;
	add.s32 	%r17, %r1, 1;
	setp.ge.u32 	%p21, %r17, %r24;
	shl.b32 	%r47, %r25, 1;
	add.s32 	%r18, %r5, %r47;
	or.pred  	%p22, %p21, %p20;
	@%p22 bra 	$L__BB0_30;
	add.s32 	%r48, %r12, %r18;
	cvt.u64.u32 	%rd35, %r48;
	add.s64 	%rd36, %rd1, %rd35;
	ld.global.u8 	%rs12, [%rd36];
	setp.lt.u16 	%p23, %rs12, %rs1;
	@%p23 bra 	$L__BB0_28;
	mul.wide.u32 	%rd37, %r79, 4;
	add.s64 	%rd38, %rd2, %rd37;
	mov.b32 	%r49, 1;
	st.local.u32 	[%rd38], %r49;
	bra.uni 	$L__BB0_29;
$L__BB0_28:
	mul.wide.u32 	%rd39, %r79, 4;
	add.s64 	%rd40, %rd2, %rd39;
	mov.b32 	%r50, 0;
	st.local.u32 	[%rd40], %r50;
$L__BB0_29:
	add.s32 	%r79, %r79, 1;
$L__BB0_30:
	setp.ge.u32 	%p25, %r17, %r24;
	mov.pred 	%p28, -1;
	@%p25 bra 	$L__BB0_35;
	add.s32 	%r51, %r4, %r25;
	cvt.u64.u32 	%rd41, %r51;
	add.s64 	%rd42, %rd1, %rd41;
	ld.global.u8 	%rs14, [%rd42];
	setp.lt.u16 	%p26, %rs14, %rs1;
	@%p26 bra 	$L__BB0_33;
	mul.wide.u32 	%rd43, %r79, 4;
	add.s64 	%rd44, %rd2, %rd43;
	mov.b32 	%r52, 1;
	st.local.u32 	[%rd44], %r52;
	bra.uni 	$L__BB0_34;
$L__BB0_33:
	mul.wide.u32 	%rd45, %r79, 4;
	add.s64 	%rd46, %rd2, %rd45;
	mov.b32 	%r53, 0;
	st.local.u32 	[%rd46], %r53;
$L__BB0_34:
	add.s32 	%r79, %r79, 1;
	mov.pred 	%p28, %p1;
$L__BB0_35:
	@%p28 bra 	$L__BB0_39;
	cvt.u64.u32 	%rd47, %r18;
	add.s64 	%rd48, %rd3, %rd47;
	add.s64 	%rd49, %rd1, %rd48;
	ld.global.u8 	%rs16, [%rd49+1];
	setp.lt.u16 	%p27, %rs16, %rs1;
	@%p27 bra 	$L__BB0_38;
	mul.wide.u32 	%rd50, %r79, 4;
	add.s64 	%rd51, %rd2, %rd50;
	mov.b32 	%r54, 1;
	st.local.u32 	[%rd51], %r54;
	bra.uni 	$L__BB0_39;
$L__BB0_38:
	mul.wide.u32 	%rd52, %r79, 4;
	add.s64 	%rd53, %rd2, %rd52;
	mov.b32 	%r55, 0;
	st.local.u32 	[%rd53], %r55;
$L__BB0_39:
	cvta.to.global.u64 	%rd54, %rd5;
	ld.local.v4.u32 	{%r56, %r57, %r58, %r59}, [%rd2];
	shl.b32 	%r60, %r56, 7;
	shl.b32 	%r61, %r57, 6;
	add.s32 	%r62, %r61, %r60;
	shl.b32 	%r63, %r58, 5;
	add.s32 	%r64, %r62, %r63;
	shl.b32 	%r65, %r59, 4;
	add.s32 	%r66, %r64, %r65;
	ld.local.v4.u32 	{%r67, %r68, %r69, %r70}, [%rd2+16];
	shl.b32 	%r71, %r67, 3;
	add.s32 	%r72, %r66, %r71;
	shl.b32 	%r73, %r68, 2;
	add.s32 	%r74, %r72, %r73;
	shl.b32 	%r75, %r69, 1;
	add.s32 	%r76, %r74, %r75;
	add.s32 	%r77, %r76, %r70;
	mad.lo.s32 	%r78, %r25, %r1, %r32;
	cvt.s64.s32 	%rd55, %r78;
	add.s64 	%rd56, %rd54, %rd55;
	st.global.u8 	[%rd56], %r77;
	ret;

}


// ===== COMPILED SASS (sm_100) =====

	.target	sm_100

	.elftype	@"ET_EXEC"


//--------------------- .note.nv.tkinfo           --------------------------
	.section	.note.nv.tkinfo,"",@"SHT_NOTE"
	.sectionflags	@"SHF_NOTE_NV_TKINFO"
	.tkinfo
        /*0018*/ 	.word	0x00000002
        /*0030*/ 	.string	""
        /*0030*/ 	.string	"ptxas"
        /*0030*/ 	.string	"Cuda compilation tools, release 13.0, V13.0.88"
        /*0030*/ 	.string	"Build cuda_13.0.r13.0/compiler.36424714_0"
        /*0030*/ 	.string	"-arch sm_100 -m 64 "



//--------------------- .note.nv.cuinfo           --------------------------
	.section	.note.nv.cuinfo,"",@"SHT_NOTE"
	.sectionflags	@"SHF_NOTE_NV_CUINFO"
        /*0018*/ 	.short	0x0002
        /*001a*/ 	.short	0x0064
        /*001c*/ 	.short	0x0082
	.zero		2


//--------------------- .nv.info                  --------------------------
	.section	.nv.info,"",@"SHT_CUDA_INFO"
	.align	4


	//----- nvinfo : EIATTR_REGCOUNT
	.align		4
        /*0000*/ 	.byte	0x04, 0x2f
        /*0002*/ 	.short	(.L_1 - .L_0)
	.align		4
.L_0:
        /*0004*/ 	.word	index@(_Z24greyscaleToLbpConversionPhS_ii)
        /*0008*/ 	.word	0x0000001a


	//----- nvinfo : EIATTR_FRAME_SIZE
	.align		4
.L_1:
        /*000c*/ 	.byte	0x04, 0x11
        /*000e*/ 	.short	(.L_3 - .L_2)
	.align		4
.L_2:
        /*0010*/ 	.word	index@(_Z24greyscaleToLbpConversionPhS_ii)
        /*0014*/ 	.word	0x00000000


	//----- nvinfo : EIATTR_MIN_STACK_SIZE
	.align		4
.L_3:
        /*0018*/ 	.byte	0x04, 0x12
        /*001a*/ 	.short	(.L_5 - .L_4)
	.align		4
.L_4:
        /*001c*/ 	.word	index@(_Z24greyscaleToLbpConversionPhS_ii)
        /*0020*/ 	.word	0x00000000
.L_5:


//--------------------- .nv.compat                --------------------------
	.section	.nv.compat,"",@"SHT_CUDA_COMPAT_INFO"
	.align	4
        /*0000*/ 	.byte	0x02, 0x09, 0x00, 0x00, 0x02, 0x02, 0x01, 0x00, 0x02, 0x05, 0x05, 0x00, 0x03, 0x07, 0x01, 0x01
        /*0010*/ 	.byte	0x02, 0x03, 0x00, 0x00, 0x02, 0x06, 0x01, 0x00, 0x04, 0x0b, 0x08, 0x00, 0x09, 0x00, 0x00, 0x00
        /*0020*/ 	.byte	0x00, 0x00, 0x00, 0x00


//--------------------- .nv.info._Z24greyscaleToLbpConversionPhS_ii --------------------------
	.section	.nv.info._Z24greyscaleToLbpConversionPhS_ii,"",@"SHT_CUDA_INFO"
	.sectionflags	@""
	.align	4


	//----- nvinfo : EIATTR_CUDA_API_VERSION
	.align		4
        /*0000*/ 	.byte	0x04, 0x37
        /*0002*/ 	.short	(.L_7 - .L_6)
.L_6:
        /*0004*/ 	.word	0x00000082


	//----- nvinfo : EIATTR_KPARAM_INFO
	.align		4
.L_7:
        /*0008*/ 	.byte	0x04, 0x17
        /*000a*/ 	.short	(.L_9 - .L_8)
.L_8:
        /*000c*/ 	.word	0x00000000
        /*0010*/ 	.short	0x0003
        /*0012*/ 	.short	0x0014
        /*0014*/ 	.byte	0x00, 0xf0, 0x11, 0x00


	//----- nvinfo : EIATTR_KPARAM_INFO
	.align		4
.L_9:
        /*0018*/ 	.byte	0x04, 0x17
        /*001a*/ 	.short	(.L_11 - .L_10)
.L_10:
        /*001c*/ 	.word	0x00000000
        /*0020*/ 	.short	0x0002
        /*0022*/ 	.short	0x0010
        /*0024*/ 	.byte	0x00, 0xf0, 0x11, 0x00


	//----- nvinfo : EIATTR_KPARAM_INFO
	.align		4
.L_11:
        /*0028*/ 	.byte	0x04, 0x17
        /*002a*/ 	.short	(.L_13 - .L_12)
.L_12:
        /*002c*/ 	.word	0x00000000
        /*0030*/ 	.short	0x0001
        /*0032*/ 	.short	0x0008
        /*0034*/ 	.byte	0x00, 0xf5, 0x21, 0x00


	//----- nvinfo : EIATTR_KPARAM_INFO
	.align		4
.L_13:
        /*0038*/ 	.byte	0x04, 0x17
        /*003a*/ 	.short	(.L_15 - .L_14)
.L_14:
        /*003c*/ 	.word	0x00000000
        /*0040*/ 	.short	0x0000
        /*0042*/ 	.short	0x0000
        /*0044*/ 	.byte	0x00, 0xf5, 0x21, 0x00


	//----- nvinfo : EIATTR_SPARSE_MMA_MASK
	.align		4
.L_15:
        /*0048*/ 	.byte	0x03, 0x50
        /*004a*/ 	.short	0x0000


	//----- nvinfo : EIATTR_MAXREG_COUNT
	.align		4
        /*004c*/ 	.byte	0x03, 0x1b
        /*004e*/ 	.short	0x00ff


	//----- nvinfo : EIATTR_MERCURY_ISA_VERSION
	.align		4
        /*0050*/ 	.byte	0x03, 0x5f
        /*0052*/ 	.short	0x0101


	//----- nvinfo : EIATTR_VRC_CTA_INIT_COUNT
	.align		4
        /*0054*/ 	.byte	0x02, 0x4a
	.zero		1
	.zero		1


	//----- nvinfo : EIATTR_EXIT_INSTR_OFFSETS
	.align		4
        /*0058*/ 	.byte	0x04, 0x1c
        /*005a*/ 	.short	(.L_17 - .L_16)


	//   ....[0]....
.L_16:
        /*005c*/ 	.word	0x000017b0


	//----- nvinfo : EIATTR_CRS_STACK_SIZE
	.align		4
.L_17:
        /*0060*/ 	.byte	0x04, 0x1e
        /*0062*/ 	.short	(.L_19 - .L_18)
.L_18:
        /*0064*/ 	.word	0x00000000


	//----- nvinfo : EIATTR_CBANK_PARAM_SIZE
	.align		4
.L_19:
        /*0068*/ 	.byte	0x03, 0x19
        /*006a*/ 	.short	0x0018


	//----- nvinfo : EIATTR_PARAM_CBANK
	.align		4
        /*006c*/ 	.byte	0x04, 0x0a
        /*006e*/ 	.short	(.L_21 - .L_20)
	.align		4
.L_20:
        /*0070*/ 	.word	index@(.nv.constant0._Z24greyscaleToLbpConversionPhS_ii)
        /*0074*/ 	.short	0x0380
        /*0076*/ 	.short	0x0018


	//----- nvinfo : EIATTR_SW_WAR
	.align		4
.L_21:
        /*0078*/ 	.byte	0x04, 0x36
        /*007a*/ 	.short	(.L_23 - .L_22)
.L_22:
        /*007c*/ 	.word	0x00000008
.L_23:


//--------------------- .nv.callgraph             --------------------------
	.section	.nv.callgraph,"",@"SHT_CUDA_CALLGRAPH"
	.align	4
	.sectionentsize	8
	.align		4
        /*0000*/ 	.word	0x00000000
	.align		4
        /*0004*/ 	.word	0xffffffff
	.align		4
        /*0008*/ 	.word	0x00000000
	.align		4
        /*000c*/ 	.word	0xfffffffe
	.align		4
        /*0010*/ 	.word	0x00000000
	.align		4
        /*0014*/ 	.word	0xfffffffd
	.align		4
        /*0018*/ 	.word	0x00000000
	.align		4
        /*001c*/ 	.word	0xfffffffc


//--------------------- .text._Z24greyscaleToLbpConversionPhS_ii --------------------------
	.section	.text._Z24greyscaleToLbpConversionPhS_ii,"ax",@progbits
	.align	128
        .global         _Z24greyscaleToLbpConversionPhS_ii
        .type           _Z24greyscaleToLbpConversionPhS_ii,@function
        .size           _Z24greyscaleToLbpConversionPhS_ii,(.L_x_36 - _Z24greyscaleToLbpConversionPhS_ii)
        .other          _Z24greyscaleToLbpConversionPhS_ii,@"STO_CUDA_ENTRY STV_DEFAULT"
_Z24greyscaleToLbpConversionPhS_ii:
.text._Z24greyscaleToLbpConversionPhS_ii:
[----:B------:R-:W-:Y:S01]  /*0000*/  LDC R1, c[0x0][0x37c] ;  /* 0x0000df00ff017b82 */ /* 0x000fe20000000800 */
[----:B------:R-:W0:Y:S07]  /*0010*/  S2R R11, SR_CTAID.X ;  /* 0x00000000000b7919 */ /* 0x000e2e0000002500 */
[----:B------:R-:W1:Y:S01]  /*0020*/  LDC.64 R4, c[0x0][0x390] ;  /* 0x0000e400ff047b82 */ /* 0x000e620000000a00 */
[----:B------:R-:W2:Y:S01]  /*0030*/  LDCU.64 UR4, c[0x0][0x358] ;  /* 0x00006b00ff0477ac */ /* 0x000ea20008000a00 */
[----:B------:R-:W-:Y:S01]  /*0040*/  BSSY.RECONVERGENT B0, `(.L_x_0) ;  /* 0x000016a000007945 */ /* 0x000fe20003800200 */
[----:B------:R-:W0:Y:S01]  /*0050*/  S2R R0, SR_TID.X ;  /* 0x0000000000007919 */ /* 0x000e220000002100 */
[----:B------:R-:W3:Y:S01]  /*0060*/  S2R R9, SR_CTAID.Y ;  /* 0x0000000000097919 */ /* 0x000ee20000002600 */
[----:B------:R-:W3:Y:S01]  /*0070*/  S2R R2, SR_TID.Y ;  /* 0x0000000000027919 */ /* 0x000ee20000002200 */
[----:B0-----:R-:W-:-:S05]  /*0080*/  IMAD R11, R11, 0x20, R0 ;  /* 0x000000200b0b7824 */ /* 0x001fca00078e0200 */
[----:B-1----:R-:W-:Y:S01]  /*0090*/  ISETP.GE.AND P0, PT, R11, R4, PT ;  /* 0x000000040b00720c */ /* 0x002fe20003f06270 */
[----:B---3--:R-:W-:-:S05]  /*00a0*/  IMAD R9, R9, 0x20, R2 ;  /* 0x0000002009097824 */ /* 0x008fca00078e0202 */
[----:B------:R-:W-:-:S13]  /*00b0*/  ISETP.GE.OR P0, PT, R9, R5, P0 ;  /* 0x000000050900720c */ /* 0x000fda0000706670 */
[----:B--2---:R-:W-:Y:S05]  /*00c0*/  @P0 BRA `(.L_x_1) ;  /* 0x0000001400840947 */ /* 0x004fea0003800000 */
[----:B------:R-:W0:Y:S01]  /*00d0*/  LDC.64 R2, c[0x0][0x380] ;  /* 0x0000e000ff027b82 */ /* 0x000e220000000a00 */
[----:B------:R-:W-:-:S04]  /*00e0*/  IMAD R20, R9, R4, RZ ;  /* 0x0000000409147224 */ /* 0x000fc800078e02ff */
[----:B------:R-:W-:-:S05]  /*00f0*/  IMAD.IADD R19, R11, 0x1, R20 ;  /* 0x000000010b137824 */ /* 0x000fca00078e0214 */
[----:B0-----:R-:W-:-:S05]  /*0100*/  IADD3 R12, P0, PT, R19, R2, RZ ;  /* 0x00000002130c7210 */ /* 0x001fca0007f1e0ff */
[----:B------:R-:W-:-:S05]  /*0110*/  IMAD.X R13, RZ, RZ, R3, P0 ;  /* 0x000000ffff0d7224 */ /* 0x000fca00000e0603 */
[----:B------:R0:W5:Y:S01]  /*0120*/  LDG.E.U8 R0, desc[UR4][R12.64] ;  /* 0x000000040c007981 */ /* 0x000162000c1e1100 */
[----:B------:R-:W-:Y:S01]  /*0130*/  ISETP.NE.AND P0, PT, R11, RZ, PT ;  /* 0x000000ff0b00720c */ /* 0x000fe20003f05270 */
[----:B------:R-:W-:Y:S01]  /*0140*/  IMAD.IADD R21, R20, 0x1, -R4 ;  /* 0x0000000114157824 */ /* 0x000fe200078e0a04 */
[----:B------:R-:W-:Y:S01]  /*0150*/  BSSY.RECONVERGENT B1, `(.L_x_2) ;  /* 0x000000e000017945 */ /* 0x000fe20003800200 */
[C---:B------:R-:W-:Y:S02]  /*0160*/  ISETP.NE.AND P1, PT, R9.reuse, RZ, PT ;  /* 0x000000ff0900720c */ /* 0x040fe40003f25270 */
[----:B------:R-:W-:Y:S02]  /*0170*/  ISETP.EQ.OR P0, PT, R9, RZ, !P0 ;  /* 0x000000ff0900720c */ /* 0x000fe40004702670 */
[--C-:B------:R-:W-:Y:S02]  /*0180*/  SHF.R.S32.HI R8, RZ, 0x1f, R21.reuse ;  /* 0x0000001fff087819 */ /* 0x100fe40000011415 */
[----:B------:R-:W-:-:S04]  /*0190*/  IADD3 R6, P2, P3, R11, R2, R21 ;  /* 0x000000020b067210 */ /* 0x000fc80007b5e015 */
[----:B------:R-:W-:Y:S01]  /*01a0*/  IADD3.X R7, PT, PT, RZ, R3, R8, P2, P3 ;  /* 0x00000003ff077210 */ /* 0x000fe200017e6408 */
[----:B------:R-:W-:-:S04]  /*01b0*/  IMAD.MOV.U32 R8, RZ, RZ, RZ ;  /* 0x000000ffff087224 */ /* 0x000fc800078e00ff */
[----:B0-----:R-:W-:Y:S05]  /*01c0*/  @P0 BRA `(.L_x_3) ;  /* 0x0000000000180947 */ /* 0x001fea0003800000 */
[----:B------:R-:W2:Y:S02]  /*01d0*/  LDG.E.U8 R13, desc[UR4][R6.64+-0x1] ;  /* 0xffffff04060d7981 */ /* 0x000ea4000c1e1100 */
[----:B--2--5:R-:W-:-:S13]  /*01e0*/  ISETP.GE.U32.AND P0, PT, R13, R0, PT ;  /* 0x000000000d00720c */ /* 0x024fda0003f06070 */
[----:B------:R-:W-:Y:S02]  /*01f0*/  @P0 IMAD.MOV.U32 R10, RZ, RZ, 0x1 ;  /* 0x00000001ff0a0424 */ /* 0x000fe400078e00ff */
[----:B------:R-:W-:Y:S02]  /*0200*/  @P0 IMAD.MOV.U32 R8, RZ, RZ, 0x1 ;  /* 0x00000001ff080424 */ /* 0x000fe400078e00ff */
[----:B------:R-:W-:Y:S02]  /*0210*/  @!P0 IMAD.MOV.U32 R10, RZ, RZ, RZ ;  /* 0x000000ffff0a8224 */ /* 0x000fe400078e00ff */
[----:B------:R-:W-:-:S07]  /*0220*/  @!P0 IMAD.MOV.U32 R8, RZ, RZ, 0x1 ;  /* 0x00000001ff088424 */ /* 0x000fce00078e00ff */
.L_x_3:
[----:B------:R-:W-:Y:S05]  /*0230*/  BSYNC.RECONVERGENT B1 ;  /* 0x0000000000017941 */ /* 0x000fea0003800200 */
.L_x_2:
[----:B------:R-:W-:Y:S04]  /*0240*/  BSSY.RECONVERGENT B1, `(.L_x_4) ;  /* 0x000002e000017945 */ /* 0x000fe80003800200 */
[----:B------:R-:W-:Y:S05]  /*0250*/  @!P1 BRA `(.L_x_5) ;  /* 0x0000000000b09947 */ /* 0x000fea0003800000 */
[----:B------:R-:W-:-:S05]  /*0260*/  IMAD.IADD R13, R11, 0x1, R21 ;  /* 0x000000010b0d7824 */ /* 0x000fca00078e0215 */
[----:B------:R-:W-:-:S04]  /*0270*/  IADD3 R12, P0, PT, R13, R2, RZ ;  /* 0x000000020d0c7210 */ /* 0x000fc80007f1e0ff */
[----:B------:R-:W-:-:S06]  /*0280*/  LEA.HI.X.SX32 R13, R13, R3, 0x1, P0 ;  /* 0x000000030d0d7211 */ /* 0x000fcc00000f0eff */
[----:B------:R-:W2:Y:S01]  /*0290*/  LDG.E.U8 R13, desc[UR4][R12.64] ;  /* 0x000000040c0d7981 */ /* 0x000ea2000c1e1100 */
[----:B------:R-:W-:Y:S01]  /*02a0*/  BSSY.RECONVERGENT B2, `(.L_x_6) ;  /* 0x0000026000027945 */ /* 0x000fe20003800200 */
[----:B--2--5:R-:W-:-:S13]  /*02b0*/  ISETP.GE.U32.AND P0, PT, R13, R0, PT ;  /* 0x000000000d00720c */ /* 0x024fda0003f06070 */
[----:B------:R-:W-:Y:S05]  /*02c0*/  @!P0 BRA `(.L_x_7) ;  /* 0x0000000000488947 */ /* 0x000fea0003800000 */
[----:B------:R-:W-:-:S05]  /*02d0*/  IMAD.SHL.U32 R22, R8, 0x4, RZ ;  /* 0x0000000408167824 */ /* 0x000fca00078e00ff */
[C---:B------:R-:W-:Y:S02]  /*02e0*/  ISETP.EQ.AND P6, PT, R22.reuse, RZ, PT ;  /* 0x000000ff1600720c */ /* 0x040fe40003fc2270 */
[C---:B------:R-:W-:Y:S02]  /*02f0*/  ISETP.EQ.AND P5, PT, R22.reuse, 0x4, PT ;  /* 0x000000041600780c */ /* 0x040fe40003fa2270 */
[C---:B------:R-:W-:Y:S02]  /*0300*/  ISETP.EQ.AND P4, PT, R22.reuse, 0x8, PT ;  /* 0x000000081600780c */ /* 0x040fe40003f82270 */
[C---:B------:R-:W-:Y:S02]  /*0310*/  ISETP.EQ.AND P3, PT, R22.reuse, 0xc, PT ;  /* 0x0000000c1600780c */ /* 0x040fe40003f62270 */
[C---:B------:R-:W-:Y:S02]  /*0320*/  ISETP.EQ.AND P2, PT, R22.reuse, 0x10, PT ;  /* 0x000000101600780c */ /* 0x040fe40003f42270 */
[----:B------:R-:W-:-:S02]  /*0330*/  ISETP.EQ.AND P1, PT, R22, 0x14, PT ;  /* 0x000000141600780c */ /* 0x000fc40003f22270 */
[C---:B------:R-:W-:Y:S01]  /*0340*/  ISETP.EQ.AND P0, PT, R22.reuse, 0x18, PT ;  /* 0x000000181600780c */ /* 0x040fe20003f02270 */
[----:B------:R-:W-:Y:S01]  /*0350*/  @P6 IMAD.MOV.U32 R10, RZ, RZ, 0x1 ;  /* 0x00000001ff0a6424 */ /* 0x000fe200078e00ff */
[----:B------:R-:W-:Y:S01]  /*0360*/  ISETP.EQ.AND P6, PT, R22, 0x1c, PT ;  /* 0x0000001c1600780c */ /* 0x000fe20003fc2270 */
[----:B------:R-:W-:Y:S02]  /*0370*/  @P5 IMAD.MOV.U32 R13, RZ, RZ, 0x1 ;  /* 0x00000001ff0d5424 */ /* 0x000fe400078e00ff */
[----:B------:R-:W-:Y:S02]  /*0380*/  @P4 IMAD.MOV.U32 R12, RZ, RZ, 0x1 ;  /* 0x00000001ff0c4424 */ /* 0x000fe400078e00ff */
[----:B------:R-:W-:Y:S02]  /*0390*/  @P3 IMAD.MOV.U32 R14, RZ, RZ, 0x1 ;  /* 0x00000001ff0e3424 */ /* 0x000fe400078e00ff */
[----:B------:R-:W-:Y:S02]  /*03a0*/  @P2 IMAD.MOV.U32 R15, RZ, RZ, 0x1 ;  /* 0x00000001ff0f2424 */ /* 0x000fe400078e00ff */
[----:B------:R-:W-:-:S02]  /*03b0*/  @P1 MOV R16, 0x1 ;  /* 0x0000000100101802 */ /* 0x000fc40000000f00 */
[----:B------:R-:W-:Y:S02]  /*03c0*/  @P0 IMAD.MOV.U32 R17, RZ, RZ, 0x1 ;  /* 0x00000001ff110424 */ /* 0x000fe400078e00ff */
[----:B------:R-:W-:Y:S01]  /*03d0*/  @P6 IMAD.MOV.U32 R18, RZ, RZ, 0x1 ;  /* 0x00000001ff126424 */ /* 0x000fe200078e00ff */
[----:B------:R-:W-:Y:S06]  /*03e0*/  BRA `(.L_x_8) ;  /* 0x0000000000447947 */ /* 0x000fec0003800000 */
.L_x_7:
        /* <DEDUP_REMOVED lines=8> */
[----:B------:R-:W-:Y:S01]  /*0470*/  @P6 IMAD.MOV.U32 R10, RZ, RZ, RZ ;  /* 0x000000ffff0a6224 */ /* 0x000fe200078e00ff */
[----:B------:R-:W-:Y:S01]  /*0480*/  ISETP.EQ.AND P6, PT, R22, 0x1c, PT ;  /* 0x0000001c1600780c */ /* 0x000fe20003fc2270 */
[----:B------:R-:W-:Y:S02]  /*0490*/  @P5 IMAD.MOV.U32 R13, RZ, RZ, RZ ;  /* 0x000000ffff0d5224 */ /* 0x000fe400078e00ff */
[----:B------:R-:W-:Y:S02]  /*04a0*/  @P4 IMAD.MOV.U32 R12, RZ, RZ, RZ ;  /* 0x000000ffff0c4224 */ /* 0x000fe400078e00ff */
[----:B------:R-:W-:Y:S02]  /*04b0*/  @P3 IMAD.MOV.U32 R14, RZ, RZ, RZ ;  /* 0x000000ffff0e3224 */ /* 0x000fe400078e00ff */
[----:B------:R-:W-:Y:S02]  /*04c0*/  @P2 IMAD.MOV.U32 R15, RZ, RZ, RZ ;  /* 0x000000ffff0f2224 */ /* 0x000fe400078e00ff */
[----:B------:R-:W-:-:S02]  /*04d0*/  @P1 IMAD.MOV.U32 R16, RZ, RZ, RZ ;  /* 0x000000ffff101224 */ /* 0x000fc400078e00ff */
[----:B------:R-:W-:Y:S02]  /*04e0*/  @P0 IMAD.MOV.U32 R17, RZ, RZ, RZ ;  /* 0x000000ffff110224 */ /* 0x000fe400078e00ff */
[----:B------:R-:W-:-:S07]  /*04f0*/  @P6 IMAD.MOV.U32 R18, RZ, RZ, RZ ;  /* 0x000000ffff126224 */ /* 0x000fce00078e00ff */
.L_x_8:
[----:B------:R-:W-:Y:S05]  /*0500*/  BSYNC.RECONVERGENT B2 ;  /* 0x0000000000027941 */ /* 0x000fea0003800200 */
.L_x_6:
[----:B------:R-:W-:-:S07]  /*0510*/  VIADD R8, R8, 0x1 ;  /* 0x0000000108087836 */ /* 0x000fce0000000000 */
.L_x_5:
[----:B------:R-:W-:Y:S05]  /*0520*/  BSYNC.RECONVERGENT B1 ;  /* 0x0000000000017941 */ /* 0x000fea0003800200 */
.L_x_4:
[----:B------:R-:W-:Y:S01]  /*0530*/  VIADD R23, R11, 0x1 ;  /* 0x000000010b177836 */ /* 0x000fe20000000000 */
[----:B------:R-:W-:Y:S04]  /*0540*/  BSSY.RECONVERGENT B1, `(.L_x_9) ;  /* 0x000002d000017945 */ /* 0x000fe80003800200 */
[----:B------:R-:W-:-:S04]  /*0550*/  ISETP.GE.U32.AND P1, PT, R23, R4, PT ;  /* 0x000000041700720c */ /* 0x000fc80003f26070 */
[----:B------:R-:W-:-:S13]  /*0560*/  ISETP.EQ.OR P0, PT, R9, RZ, P1 ;  /* 0x000000ff0900720c */ /* 0x000fda0000f02670 */
[----:B------:R-:W-:Y:S05]  /*0570*/  @P0 BRA `(.L_x_10) ;  /* 0x0000000000a40947 */ /* 0x000fea0003800000 */
        /* <DEDUP_REMOVED lines=10> */
[----:B------:R-:W-:-:S03]  /*0620*/  ISETP.EQ.AND P5, PT, R6, 0x14, PT ;  /* 0x000000140600780c */ /* 0x000fc60003fa2270 */
[----:B------:R-:W-:Y:S01]  /*0630*/  @P6 IMAD.MOV.U32 R10, RZ, RZ, 0x1 ;  /* 0x00000001ff0a6424 */ /* 0x000fe200078e00ff */
[C---:B------:R-:W-:Y:S02]  /*0640*/  ISETP.EQ.AND P6, PT, R6.reuse, 0x18, PT ;  /* 0x000000180600780c */ /* 0x040fe40003fc2270 */
[----:B------:R-:W-:Y:S01]  /*0650*/  @P0 MOV R13, 0x1 ;  /* 0x00000001000d0802 */ /* 0x000fe20000000f00 */
[----:B------:R-:W-:Y:S01]  /*0660*/  @P2 IMAD.MOV.U32 R12, RZ, RZ, 0x1 ;  /* 0x00000001ff0c2424 */ /* 0x000fe200078e00ff */
[----:B------:R-:W-:Y:S01]  /*0670*/  ISETP.EQ.AND P0, PT, R6, 0x1c, PT ;  /* 0x0000001c0600780c */ /* 0x000fe20003f02270 */
[----:B------:R-:W-:Y:S02]  /*0680*/  @P3 IMAD.MOV.U32 R14, RZ, RZ, 0x1 ;  /* 0x00000001ff0e3424 */ /* 0x000fe400078e00ff */
[----:B------:R-:W-:Y:S02]  /*0690*/  @P4 IMAD.MOV.U32 R15, RZ, RZ, 0x1 ;  /* 0x00000001ff0f4424 */ /* 0x000fe400078e00ff */
[----:B------:R-:W-:-:S04]  /*06a0*/  @P5 IMAD.MOV.U32 R16, RZ, RZ, 0x1 ;  /* 0x00000001ff105424 */ /* 0x000fc800078e00ff */
[----:B------:R-:W-:-:S04]  /*06b0*/  @P6 IMAD.MOV.U32 R17, RZ, RZ, 0x1 ;  /* 0x00000001ff116424 */ /* 0x000fc800078e00ff */
[----:B------:R-:W-:Y:S01]  /*06c0*/  @P0 IMAD.MOV.U32 R18, RZ, RZ, 0x1 ;  /* 0x00000001ff120424 */ /* 0x000fe200078e00ff */
[----:B------:R-:W-:Y:S06]  /*06d0*/  BRA `(.L_x_13) ;  /* 0x0000000000447947 */ /* 0x000fec0003800000 */
.L_x_12:
[----:B------:R-:W-:-:S05]  /*06e0*/  IMAD.SHL.U32 R6, R8, 0x4, RZ ;  /* 0x0000000408067824 */ /* 0x000fca00078e00ff */
[C---:B------:R-:W-:Y:S02]  /*06f0*/  ISETP.EQ.AND P6, PT, R6.reuse, RZ, PT ;  /* 0x000000ff0600720c */ /* 0x040fe40003fc2270 */
[C---:B------:R-:W-:Y:S02]  /*0700*/  ISETP.EQ.AND P0, PT, R6.reuse, 0x4, PT ;  /* 0x000000040600780c */ /* 0x040fe40003f02270 */
[C---:B------:R-:W-:Y:S02]  /*0710*/  ISETP.EQ.AND P2, PT, R6.reuse, 0x8, PT ;  /* 0x000000080600780c */ /* 0x040fe40003f42270 */
[C---:B------:R-:W-:Y:S02]  /*0720*/  ISETP.EQ.AND P3, PT, R6.reuse, 0xc, PT ;  /* 0x0000000c0600780c */ /* 0x040fe40003f62270 */
[C---:B------:R-:W-:Y:S02]  /*0730*/  ISETP.EQ.AND P4, PT, R6.reuse, 0x10, PT ;  /* 0x000000100600780c */ /* 0x040fe40003f82270 */
[----:B------:R-:W-:-:S03]  /*0740*/  ISETP.EQ.AND P5, PT, R6, 0x14, PT ;  /* 0x000000140600780c */ /* 0x000fc60003fa2270 */
[----:B------:R-:W-:Y:S01]  /*0750*/  @P6 IMAD.MOV.U32 R10, RZ, RZ, RZ ;  /* 0x000000ffff0a6224 */ /* 0x000fe200078e00ff */
[C---:B------:R-:W-:Y:S01]  /*0760*/  ISETP.EQ.AND P6, PT, R6.reuse, 0x18, PT ;  /* 0x000000180600780c */ /* 0x040fe20003fc2270 */
[----:B------:R-:W-:Y:S01]  /*0770*/  @P0 IMAD.MOV.U32 R13, RZ, RZ, RZ ;  /* 0x000000ffff0d0224 */ /* 0x000fe200078e00ff */
[----:B------:R-:W-:Y:S01]  /*0780*/  ISETP.EQ.AND P0, PT, R6, 0x1c, PT ;  /* 0x0000001c0600780c */ /* 0x000fe20003f02270 */
[----:B------:R-:W-:Y:S02]  /*0790*/  @P2 IMAD.MOV.U32 R12, RZ, RZ, RZ ;  /* 0x000000ffff0c2224 */ /* 0x000fe400078e00ff */
[----:B------:R-:W-:Y:S02]  /*07a0*/  @P3 IMAD.MOV.U32 R14, RZ, RZ, RZ ;  /* 0x000000ffff0e3224 */ /* 0x000fe400078e00ff */
[----:B------:R-:W-:Y:S02]  /*07b0*/  @P4 IMAD.MOV.U32 R15, RZ, RZ, RZ ;  /* 0x000000ffff0f4224 */ /* 0x000fe400078e00ff */
[----:B------:R-:W-:-:S04]  /*07c0*/  @P5 IMAD.MOV.U32 R16, RZ, RZ, RZ ;  /* 0x000000ffff105224 */ /* 0x000fc800078e00ff */
[----:B------:R-:W-:Y:S02]  /*07d0*/  @P6 IMAD.MOV.U32 R17, RZ, RZ, RZ ;  /* 0x000000ffff116224 */ /* 0x000fe400078e00ff */
[----:B------:R-:W-:-:S07]  /*07e0*/  @P0 IMAD.MOV.U32 R18, RZ, RZ, RZ ;  /* 0x000000ffff120224 */ /* 0x000fce00078e00ff */
.L_x_13:
[----:B------:R-:W-:Y:S05]  /*07f0*/  BSYNC.RECONVERGENT B2 ;  /* 0x0000000000027941 */ /* 0x000fea0003800200 */
.L_x_11:
[----:B------:R-:W-:-:S07]  /*0800*/  IADD3 R8, PT, PT, R8, 0x1, RZ ;  /* 0x0000000108087810 */ /* 0x000fce0007ffe0ff */
.L_x_10:
[----:B------:R-:W-:Y:S05]  /*0810*/  BSYNC.RECONVERGENT B1 ;  /* 0x0000000000017941 */ /* 0x000fea0003800200 */
.L_x_9:
[----:B------:R-:W-:Y:S01]  /*0820*/  VIADD R23, R11, 0xffffffff ;  /* 0xffffffff0b177836 */ /* 0x000fe20000000000 */
[----:B------:R-:W-:Y:S04]  /*0830*/  BSSY.RECONVERGENT B1, `(.L_x_14) ;  /* 0x000002f000017945 */ /* 0x000fe80003800200 */
[----:B------:R-:W-:-:S13]  /*0840*/  ISETP.GE.U32.AND P0, PT, R23, R4, PT ;  /* 0x000000041700720c */ /* 0x000fda0003f06070 */
[----:B------:R-:W-:Y:S05]  /*0850*/  @P0 BRA `(.L_x_15) ;  /* 0x0000000000b00947 */ /* 0x000fea0003800000 */
[----:B------:R-:W-:-:S05]  /*0860*/  VIADD R7, R19, 0xffffffff ;  /* 0xffffffff13077836 */ /* 0x000fca0000000000 */
[----:B------:R-:W-:-:S05]  /*0870*/  IADD3 R6, P2, PT, R7, R2, RZ ;  /* 0x0000000207067210 */ /* 0x000fca0007f5e0ff */
[----:B------:R-:W-:-:S06]  /*0880*/  IMAD.X R7, RZ, RZ, R3, P2 ;  /* 0x000000ffff077224 */ /* 0x000fcc00010e0603 */
        /* <DEDUP_REMOVED lines=9> */
[----:B------:R-:W-:-:S05]  /*0920*/  ISETP.EQ.AND P4, PT, R6, 0x10, PT ;  /* 0x000000100600780c */ /* 0x000fca0003f82270 */
[----:B------:R-:W-:Y:S01]  /*0930*/  @P3 IMAD.MOV.U32 R10, RZ, RZ, 0x1 ;  /* 0x00000001ff0a3424 */ /* 0x000fe200078e00ff */
[C---:B------:R-:W-:Y:S01]  /*0940*/  ISETP.EQ.AND P3, PT, R6.reuse, 0x14, PT ;  /* 0x000000140600780c */ /* 0x040fe20003f62270 */
[----:B------:R-:W-:Y:S01]  /*0950*/  @P6 IMAD.MOV.U32 R13, RZ, RZ, 0x1 ;  /* 0x00000001ff0d6424 */ /* 0x000fe200078e00ff */
[C---:B------:R-:W-:Y:S01]  /*0960*/  ISETP.EQ.AND P6, PT, R6.reuse, 0x18, PT ;  /* 0x000000180600780c */ /* 0x040fe20003fc2270 */
[----:B------:R-:W-:Y:S01]  /*0970*/  @P5 IMAD.MOV.U32 R12, RZ, RZ, 0x1 ;  /* 0x00000001ff0c5424 */ /* 0x000fe200078e00ff */
[----:B------:R-:W-:Y:S01]  /*0980*/  ISETP.EQ.AND P5, PT, R6, 0x1c, PT ;  /* 0x0000001c0600780c */ /* 0x000fe20003fa2270 */
[----:B------:R-:W-:Y:S02]  /*0990*/  @P2 IMAD.MOV.U32 R14, RZ, RZ, 0x1 ;  /* 0x00000001ff0e2424 */ /* 0x000fe400078e00ff */
[----:B------:R-:W-:-:S06]  /*09a0*/  @P4 IMAD.MOV.U32 R15, RZ, RZ, 0x1 ;  /* 0x00000001ff0f4424 */ /* 0x000fcc00078e00ff */
[----:B------:R-:W-:Y:S02]  /*09b0*/  @P3 IMAD.MOV.U32 R16, RZ, RZ, 0x1 ;  /* 0x00000001ff103424 */ /* 0x000fe400078e00ff */
[----:B------:R-:W-:Y:S02]  /*09c0*/  @P6 IMAD.MOV.U32 R17, RZ, RZ, 0x1 ;  /* 0x00000001ff116424 */ /* 0x000fe400078e00ff */
[----:B------:R-:W-:Y:S01]  /*09d0*/  @P5 IMAD.MOV.U32 R18, RZ, RZ, 0x1 ;  /* 0x00000001ff125424 */ /* 0x000fe200078e00ff */
[----:B------:R-:W-:Y:S06]  /*09e0*/  BRA `(.L_x_18) ;  /* 0x0000000000447947 */ /* 0x000fec0003800000 */
.L_x_17:
[----:B------:R-:W-:-:S05]  /*09f0*/  IMAD.SHL.U32 R6, R8, 0x4, RZ ;  /* 0x0000000408067824 */ /* 0x000fca00078e00ff */
[C---:B------:R-:W-:Y:S02]  /*0a00*/  ISETP.EQ.AND P3, PT, R6.reuse, RZ, PT ;  /* 0x000000ff0600720c */ /* 0x040fe40003f62270 */
[C---:B------:R-:W-:Y:S02]  /*0a10*/  ISETP.EQ.AND P6, PT, R6.reuse, 0x4, PT ;  /* 0x000000040600780c */ /* 0x040fe40003fc2270 */
[C---:B------:R-:W-:Y:S02]  /*0a20*/  ISETP.EQ.AND P5, PT, R6.reuse, 0x8, PT ;  /* 0x000000080600780c */ /* 0x040fe40003fa2270 */
[C---:B------:R-:W-:Y:S02]  /*0a30*/  ISETP.EQ.AND P2, PT, R6.reuse, 0xc, PT ;  /* 0x0000000c0600780c */ /* 0x040fe40003f42270 */
[----:B------:R-:W-:-:S05]  /*0a40*/  ISETP.EQ.AND P4, PT, R6, 0x10, PT ;  /* 0x000000100600780c */ /* 0x000fca0003f82270 */
[----:B------:R-:W-:Y:S01]  /*0a50*/  @P3 IMAD.MOV.U32 R10, RZ, RZ, RZ ;  /* 0x000000ffff0a3224 */ /* 0x000fe200078e00ff */
[C---:B------:R-:W-:Y:S01]  /*0a60*/  ISETP.EQ.AND P3, PT, R6.reuse, 0x14, PT ;  /* 0x000000140600780c */ /* 0x040fe20003f62270 */
[----:B------:R-:W-:Y:S01]  /*0a70*/  @P6 IMAD.MOV.U32 R13, RZ, RZ, RZ ;  /* 0x000000ffff0d6224 */ /* 0x000fe200078e00ff */
[C---:B------:R-:W-:Y:S02]  /*0a80*/  ISETP.EQ.AND P6, PT, R6.reuse, 0x18, PT ;  /* 0x000000180600780c */ /* 0x040fe40003fc2270 */
[----:B------:R-:W-:Y:S01]  /*0a90*/  @P5 MOV R12, RZ ;  /* 0x000000ff000c5202 */ /* 0x000fe20000000f00 */
[----:B------:R-:W-:Y:S01]  /*0aa0*/  @P2 IMAD.MOV.U32 R14, RZ, RZ, RZ ;  /* 0x000000ffff0e2224 */ /* 0x000fe200078e00ff */
[----:B------:R-:W-:Y:S01]  /*0ab0*/  ISETP.EQ.AND P5, PT, R6, 0x1c, PT ;  /* 0x0000001c0600780c */ /* 0x000fe20003fa2270 */
[----:B------:R-:W-:-:S06]  /*0ac0*/  @P4 IMAD.MOV.U32 R15, RZ, RZ, RZ ;  /* 0x000000ffff0f4224 */ /* 0x000fcc00078e00ff */
[----:B------:R-:W-:Y:S02]  /*0ad0*/  @P3 IMAD.MOV.U32 R16, RZ, RZ, RZ ;  /* 0x000000ffff103224 */ /* 0x000fe400078e00ff */
[----:B------:R-:W-:-:S04]  /*0ae0*/  @P6 IMAD.MOV.U32 R17, RZ, RZ, RZ ;  /* 0x000000ffff116224 */ /* 0x000fc800078e00ff */
[----:B------:R-:W-:-:S07]  /*0af0*/  @P5 IMAD.MOV.U32 R18, RZ, RZ, RZ ;  /* 0x000000ffff125224 */ /* 0x000fce00078e00ff */
.L_x_18:
[----:B------:R-:W-:Y:S05]  /*0b00*/  BSYNC.RECONVERGENT B2 ;  /* 0x0000000000027941 */ /* 0x000fea0003800200 */
.L_x_16:
[----:B------:R-:W-:-:S07]  /*0b10*/  VIADD R8, R8, 0x1 ;  /* 0x0000000108087836 */ /* 0x000fce0000000000 */
.L_x_15:
[----:B------:R-:W-:Y:S05]  /*0b20*/  BSYNC.RECONVERGENT B1 ;  /* 0x0000000000017941 */ /* 0x000fea0003800200 */
.L_x_14:
[----:B------:R-:W-:Y:S04]  /*0b30*/  BSSY.RECONVERGENT B1, `(.L_x_19) ;  /* 0x000002d000017945 */ /* 0x000fe80003800200 */
[----:B------:R-:W-:Y:S05]  /*0b40*/  @P1 BRA `(.L_x_20) ;  /* 0x0000000000ac1947 */ /* 0x000fea0003800000 */
[----:B------:R-:W-:-:S04]  /*0b50*/  IADD3 R6, P2, P3, R11, R2, R20 ;  /* 0x000000020b067210 */ /* 0x000fc80007b5e014 */
[----:B------:R-:W-:-:S06]  /*0b60*/  IADD3.X R7, PT, PT, RZ, R3, RZ, P2, P3 ;  /* 0x00000003ff077210 */ /* 0x000fcc00017e64ff */
        /* <DEDUP_REMOVED lines=22> */
.L_x_22:
[----:B------:R-:W-:-:S04]  /*0cd0*/  SHF.L.U32 R6, R8, 0x2, RZ ;  /* 0x0000000208067819 */ /* 0x000fc800000006ff */
        /* <DEDUP_REMOVED lines=8> */
[C---:B------:R-:W-:Y:S01]  /*0d60*/  ISETP.EQ.AND P6, PT, R6.reuse, 0x18, PT ;  /* 0x000000180600780c */ /* 0x040fe20003fc2270 */
[----:B------:R-:W-:Y:S01]  /*0d70*/  @P5 IMAD.MOV.U32 R12, RZ, RZ, RZ ;  /* 0x000000ffff0c5224 */ /* 0x000fe200078e00ff */
[----:B------:R-:W-:Y:S01]  /*0d80*/  ISETP.EQ.AND P5, PT, R6, 0x1c, PT ;  /* 0x0000001c0600780c */ /* 0x000fe20003fa2270 */
[----:B------:R-:W-:Y:S02]  /*0d90*/  @P2 IMAD.MOV.U32 R14, RZ, RZ, RZ ;  /* 0x000000ffff0e2224 */ /* 0x000fe400078e00ff */
[----:B------:R-:W-:-:S06]  /*0da0*/  @P4 IMAD.MOV.U32 R15, RZ, RZ, RZ ;  /* 0x000000ffff0f4224 */ /* 0x000fcc00078e00ff */
[----:B------:R-:W-:Y:S02]  /*0db0*/  @P3 IMAD.MOV.U32 R16, RZ, RZ, RZ ;  /* 0x000000ffff103224 */ /* 0x000fe400078e00ff */
[----:B------:R-:W-:Y:S02]  /*0dc0*/  @P6 IMAD.MOV.U32 R17, RZ, RZ, RZ ;  /* 0x000000ffff116224 */ /* 0x000fe400078e00ff */
[----:B------:R-:W-:-:S07]  /*0dd0*/  @P5 IMAD.MOV.U32 R18, RZ, RZ, RZ ;  /* 0x000000ffff125224 */ /* 0x000fce00078e00ff */
.L_x_23:
[----:B------:R-:W-:Y:S05]  /*0de0*/  BSYNC.RECONVERGENT B2 ;  /* 0x0000000000027941 */ /* 0x000fea0003800200 */
.L_x_21:
[----:B------:R-:W-:-:S07]  /*0df0*/  VIADD R8, R8, 0x1 ;  /* 0x0000000108087836 */ /* 0x000fce0000000000 */
.L_x_20:
[----:B------:R-:W-:Y:S05]  /*0e00*/  BSYNC.RECONVERGENT B1 ;  /* 0x0000000000017941 */ /* 0x000fea0003800200 */
.L_x_19:
[----:B------:R-:W-:Y:S01]  /*0e10*/  VIADD R22, R9, 0x1 ;  /* 0x0000000109167836 */ /* 0x000fe20000000000 */
[----:B------:R-:W-:Y:S01]  /*0e20*/  BSSY.RECONVERGENT B1, `(.L_x_24) ;  /* 0x0000030000017945 */ /* 0x000fe20003800200 */
[----:B------:R-:W-:-:S03]  /*0e30*/  IMAD R20, R4, 0x2, R21 ;  /* 0x0000000204147824 */ /* 0x000fc600078e0215 */
[----:B------:R-:W-:-:S13]  /*0e40*/  ISETP.GE.U32.OR P0, PT, R22, R5, P0 ;  /* 0x000000051600720c */ /* 0x000fda0000706470 */
[----:B------:R-:W-:Y:S05]  /*0e50*/  @P0 BRA `(.L_x_25) ;  /* 0x0000000000b00947 */ /* 0x000fea0003800000 */
[----:B------:R-:W-:-:S05]  /*0e60*/  IMAD.IADD R7, R23, 0x1, R20 ;  /* 0x0000000117077824 */ /* 0x000fca00078e0214 */
        /* <DEDUP_REMOVED lines=24> */
.L_x_27:
        /* <DEDUP_REMOVED lines=17> */
.L_x_28:
[----:B------:R-:W-:Y:S05]  /*1100*/  BSYNC.RECONVERGENT B2 ;  /* 0x0000000000027941 */ /* 0x000fea0003800200 */
.L_x_26:
[----:B------:R-:W-:-:S07]  /*1110*/  IADD3 R8, PT, PT, R8, 0x1, RZ ;  /* 0x0000000108087810 */ /* 0x000fce0007ffe0ff */
.L_x_25:
[----:B------:R-:W-:Y:S05]  /*1120*/  BSYNC.RECONVERGENT B1 ;  /* 0x0000000000017941 */ /* 0x000fea0003800200 */
.L_x_24:
[----:B------:R-:W-:Y:S01]  /*1130*/  ISETP.GE.U32.AND P2, PT, R22, R5, PT ;  /* 0x000000051600720c */ /* 0x000fe20003f46070 */
[----:B------:R-:W-:Y:S01]  /*1140*/  BSSY.RECONVERGENT B1, `(.L_x_29) ;  /* 0x0000030000017945 */ /* 0x000fe20003800200 */
[----:B------:R-:W-:-:S11]  /*1150*/  PLOP3.LUT P0, PT, PT, PT, PT, 0x80, 0x8 ;  /* 0x000000000008781c */ /* 0x000fd60003f0f070 */
        /* <DEDUP_REMOVED lines=16> */
[C---:B------:R-:W-:Y:S01]  /*1260*/  ISETP.EQ.AND P6, PT, R5.reuse, 0x18, PT ;  /* 0x000000180500780c */ /* 0x040fe20003fc2270 */
[----:B------:R-:W-:Y:S01]  /*1270*/  @P0 IMAD.MOV.U32 R13, RZ, RZ, 0x1 ;  /* 0x00000001ff0d0424 */ /* 0x000fe200078e00ff */
[----:B------:R-:W-:Y:S01]  /*1280*/  ISETP.EQ.AND P0, PT, R5, 0x1c, PT ;  /* 0x0000001c0500780c */ /* 0x000fe20003f02270 */
[----:B------:R-:W-:Y:S02]  /*1290*/  @P2 IMAD.MOV.U32 R12, RZ, RZ, 0x1 ;  /* 0x00000001ff0c2424 */ /* 0x000fe400078e00ff */
[----:B------:R-:W-:Y:S02]  /*12a0*/  @P3 IMAD.MOV.U32 R14, RZ, RZ, 0x1 ;  /* 0x00000001ff0e3424 */ /* 0x000fe400078e00ff */
[----:B------:R-:W-:Y:S02]  /*12b0*/  @P4 IMAD.MOV.U32 R15, RZ, RZ, 0x1 ;  /* 0x00000001ff0f4424 */ /* 0x000fe400078e00ff */
[----:B------:R-:W-:-:S04]  /*12c0*/  @P5 IMAD.MOV.U32 R16, RZ, RZ, 0x1 ;  /* 0x00000001ff105424 */ /* 0x000fc800078e00ff */
[----:B------:R-:W-:Y:S02]  /*12d0*/  @P6 IMAD.MOV.U32 R17, RZ, RZ, 0x1 ;  /* 0x00000001ff116424 */ /* 0x000fe400078e00ff */
[----:B------:R-:W-:Y:S01]  /*12e0*/  @P0 IMAD.MOV.U32 R18, RZ, RZ, 0x1 ;  /* 0x00000001ff120424 */ /* 0x000fe200078e00ff */
[----:B------:R-:W-:Y:S06]  /*12f0*/  BRA `(.L_x_33) ;  /* 0x0000000000447947 */ /* 0x000fec0003800000 */
.L_x_32:
        /* <DEDUP_REMOVED lines=12> */
[----:B------:R-:W-:Y:S02]  /*13c0*/  @P3 MOV R14, RZ ;  /* 0x000000ff000e3202 */ /* 0x000fe40000000f00 */
[----:B------:R-:W-:Y:S02]  /*13d0*/  @P4 IMAD.MOV.U32 R15, RZ, RZ, RZ ;  /* 0x000000ffff0f4224 */ /* 0x000fe400078e00ff */
[----:B------:R-:W-:-:S04]  /*13e0*/  @P5 IMAD.MOV.U32 R16, RZ, RZ, RZ ;  /* 0x000000ffff105224 */ /* 0x000fc800078e00ff */
[----:B------:R-:W-:Y:S02]  /*13f0*/  @P6 IMAD.MOV.U32 R17, RZ, RZ, RZ ;  /* 0x000000ffff116224 */ /* 0x000fe400078e00ff */
[----:B------:R-:W-:-:S07]  /*1400*/  @P0 IMAD.MOV.U32 R18, RZ, RZ, RZ ;  /* 0x000000ffff120224 */ /* 0x000fce00078e00ff */
.L_x_33:
[----:B------:R-:W-:Y:S05]  /*1410*/  BSYNC.RECONVERGENT B2 ;  /* 0x0000000000027941 */ /* 0x000fea0003800200 */
.L_x_31:
[----:B------:R-:W-:Y:S01]  /*1420*/  PLOP3.LUT P0, PT, P1, PT, PT, 0x80, 0x8 ;  /* 0x000000000008781c */ /* 0x000fe20000f0f070 */
[----:B------:R-:W-:-:S12]  /*1430*/  VIADD R8, R8, 0x1 ;  /* 0x0000000108087836 */ /* 0x000fd80000000000 */
.L_x_30:
[----:B------:R-:W-:Y:S05]  /*1440*/  BSYNC.RECONVERGENT B1 ;  /* 0x0000000000017941 */ /* 0x000fea0003800200 */
.L_x_29:
[----:B------:R-:W-:Y:S05]  /*1450*/  @P0 BRA `(.L_x_1) ;  /* 0x0000000000a00947 */ /* 0x000fea0003800000 */
[----:B------:R-:W-:-:S04]  /*1460*/  IADD3 R2, P0, P1, R11, R2, R20 ;  /* 0x000000020b027210 */ /* 0x000fc8000791e014 */
[----:B------:R-:W-:-:S06]  /*1470*/  IADD3.X R3, PT, PT, RZ, R3, RZ, P0, P1 ;  /* 0x00000003ff037210 */ /* 0x000fcc00007e24ff */
[----:B------:R-:W2:Y:S02]  /*1480*/  LDG.E.U8 R3, desc[UR4][R2.64+0x1] ;  /* 0x0000010402037981 */ /* 0x000ea4000c1e1100 */
        /* <DEDUP_REMOVED lines=16> */
[----:B------:R-:W-:-:S02]  /*1590*/  @P1 IMAD.MOV.U32 R16, RZ, RZ, 0x1 ;  /* 0x00000001ff101424 */ /* 0x000fc400078e00ff */
[----:B------:R-:W-:Y:S02]  /*15a0*/  @P0 IMAD.MOV.U32 R17, RZ, RZ, 0x1 ;  /* 0x00000001ff110424 */ /* 0x000fe400078e00ff */
[----:B------:R-:W-:Y:S01]  /*15b0*/  @P6 IMAD.MOV.U32 R18, RZ, RZ, 0x1 ;  /* 0x00000001ff126424 */ /* 0x000fe200078e00ff */
[----:B------:R-:W-:Y:S06]  /*15c0*/  BRA `(.L_x_1) ;  /* 0x0000000000447947 */ /* 0x000fec0003800000 */
.L_x_34:
[----:B------:R-:W-:-:S05]  /*15d0*/  IMAD.SHL.U32 R8, R8, 0x4, RZ ;  /* 0x0000000408087824 */ /* 0x000fca00078e00ff */
[C---:B------:R-:W-:Y:S02]  /*15e0*/  ISETP.EQ.AND P6, PT, R8.reuse, RZ, PT ;  /* 0x000000ff0800720c */ /* 0x040fe40003fc2270 */
[C---:B------:R-:W-:Y:S02]  /*15f0*/  ISETP.EQ.AND P5, PT, R8.reuse, 0x4, PT ;  /* 0x000000040800780c */ /* 0x040fe40003fa2270 */
[C---:B------:R-:W-:Y:S02]  /*1600*/  ISETP.EQ.AND P4, PT, R8.reuse, 0x8, PT ;  /* 0x000000080800780c */ /* 0x040fe40003f82270 */
[C---:B------:R-:W-:Y:S02]  /*1610*/  ISETP.EQ.AND P3, PT, R8.reuse, 0xc, PT ;  /* 0x0000000c0800780c */ /* 0x040fe40003f62270 */
[C---:B------:R-:W-:Y:S02]  /*1620*/  ISETP.EQ.AND P2, PT, R8.reuse, 0x10, PT ;  /* 0x000000100800780c */ /* 0x040fe40003f42270 */
[----:B------:R-:W-:-:S02]  /*1630*/  ISETP.EQ.AND P1, PT, R8, 0x14, PT ;  /* 0x000000140800780c */ /* 0x000fc40003f22270 */
[C---:B------:R-:W-:Y:S02]  /*1640*/  ISETP.EQ.AND P0, PT, R8.reuse, 0x18, PT ;  /* 0x000000180800780c */ /* 0x040fe40003f02270 */
[----:B------:R-:W-:Y:S01]  /*1650*/  @P6 MOV R10, RZ ;  /* 0x000000ff000a6202 */ /* 0x000fe20000000f00 */
[----:B------:R-:W-:Y:S01]  /*1660*/  @P5 IMAD.MOV.U32 R13, RZ, RZ, RZ ;  /* 0x000000ffff0d5224 */ /* 0x000fe200078e00ff */
[----:B------:R-:W-:Y:S01]  /*1670*/  ISETP.EQ.AND P6, PT, R8, 0x1c, PT ;  /* 0x0000001c0800780c */ /* 0x000fe20003fc2270 */
[----:B------:R-:W-:Y:S02]  /*1680*/  @P4 IMAD.MOV.U32 R12, RZ, RZ, RZ ;  /* 0x000000ffff0c4224 */ /* 0x000fe400078e00ff */
[----:B------:R-:W-:Y:S02]  /*1690*/  @P3 IMAD.MOV.U32 R14, RZ, RZ, RZ ;  /* 0x000000ffff0e3224 */ /* 0x000fe400078e00ff */
[----:B------:R-:W-:Y:S02]  /*16a0*/  @P2 IMAD.MOV.U32 R15, RZ, RZ, RZ ;  /* 0x000000ffff0f2224 */ /* 0x000fe400078e00ff */
[----:B------:R-:W-:-:S02]  /*16b0*/  @P1 IMAD.MOV.U32 R16, RZ, RZ, RZ ;  /* 0x000000ffff101224 */ /* 0x000fc400078e00ff */
[----:B------:R-:W-:-:S04]  /*16c0*/  @P0 IMAD.MOV.U32 R17, RZ, RZ, RZ ;  /* 0x000000ffff110224 */ /* 0x000fc800078e00ff */
[----:B------:R-:W-:-:S07]  /*16d0*/  @P6 IMAD.MOV.U32 R18, RZ, RZ, RZ ;  /* 0x000000ffff126224 */ /* 0x000fce00078e00ff */
.L_x_1:
[----:B------:R-:W-:Y:S05]  /*16e0*/  BSYNC.RECONVERGENT B0 ;  /* 0x0000000000007941 */ /* 0x000fea0003800200 */
.L_x_0:
[----:B------:R-:W-:Y:S01]  /*16f0*/  IMAD R13, R10, 0x2, R13 ;  /* 0x000000020a0d7824 */ /* 0x000fe200078e020d */
[----:B------:R-:W0:Y:S01]  /*1700*/  LDCU.64 UR6, c[0x0][0x388] ;  /* 0x00007100ff0677ac */ /* 0x000e220008000a00 */
[----:B------:R-:W-:Y:S02]  /*1710*/  IMAD R4, R9, R4, R11 ;  /* 0x0000000409047224 */ /* 0x000fe400078e020b */
[----:B------:R-:W-:-:S04]  /*1720*/  IMAD R13, R13, 0x2, R12 ;  /* 0x000000020d0d7824 */ /* 0x000fc800078e020c */
[----:B------:R-:W-:-:S04]  /*1730*/  IMAD R14, R13, 0x2, R14 ;  /* 0x000000020d0e7824 */ /* 0x000fc800078e020e */
[----:B------:R-:W-:-:S04]  /*1740*/  IMAD R15, R14, 0x2, R15 ;  /* 0x000000020e0f7824 */ /* 0x000fc800078e020f */
[----:B------:R-:W-:Y:S01]  /*1750*/  IMAD R16, R15, 0x2, R16 ;  /* 0x000000020f107824 */ /* 0x000fe200078e0210 */
[----:B0-----:R-:W-:-:S03]  /*1760*/  IADD3 R2, P0, PT, R4, UR6, RZ ;  /* 0x0000000604027c10 */ /* 0x001fc6000ff1e0ff */
[----:B------:R-:W-:Y:S01]  /*1770*/  IMAD R5, R16, 0x2, R17 ;  /* 0x0000000210057824 */ /* 0x000fe200078e0211 */
[----:B------:R-:W-:-:S03]  /*1780*/  LEA.HI.X.SX32 R3, R4, UR7, 0x1, P0 ;  /* 0x0000000704037c11 */ /* 0x000fc600080f0eff */
[----:B------:R-:W-:-:S05]  /*1790*/  IMAD.U32 R5, R5, 0x2, R18 ;  /* 0x0000000205057824 */ /* 0x000fca00078e0012 */
[----:B------:R-:W-:Y:S01]  /*17a0*/  STG.E.U8 desc[UR4][R2.64], R5 ;  /* 0x0000000502007986 */ /* 0x000fe2000c101104 */
[----:B------:R-:W-:Y:S05]  /*17b0*/  EXIT ;  /* 0x000000000000794d */ /* 0x000fea0003800000 */
.L_x_35:
[----:B------:R-:W-:-:S00]  /*17c0*/  BRA `(.L_x_35) ;  /* 0xfffffffc00fc7947 */ /* 0x000fc0000383ffff */
[----:B------:R-:W-:-:S00]  /*17d0*/  NOP ;  /* 0x0000000000007918 */ /* 0x000fc00000000000 */
        /* <DEDUP_REMOVED lines=10> */
.L_x_36:


//--------------------- .nv.shared.reserved.0     --------------------------
	.section	.nv.shared.reserved.0,"aw",@nobits
	.weak		__nv_reservedSMEM_offset_0_alias
	.size		__nv_reservedSMEM_offset_0_alias, 0, 64
	.other		__nv_reservedSMEM_offset_0_alias,@"STO_CUDA_RESERVED_SHARED STV_DEFAULT"
__nv_reservedSMEM_offset_0_alias:
	.zero		0
	.zero		64


//--------------------- .nv.constant0._Z24greyscaleToLbpConversionPhS_ii --------------------------
	.section	.nv.constant0._Z24greyscaleToLbpConversionPhS_ii,"a",@progbits
	.sectionflags	@""
	.align	4
.nv.constant0._Z24greyscaleToLbpConversionPhS_ii:
	.zero		920


//--------------------- SYMBOLS --------------------------

	.type		.nv.reservedSmem.offset0,@object
	.size		.nv.reservedSmem.offset0,0x4
